	.headerflags	@"EF_CUDA_TEXMODE_UNIFIED EF_CUDA_64BIT_ADDRESS EF_CUDA_ACCELERATORS EF_CUDA_SM90 EF_CUDA_VIRTUAL_SM(EF_CUDA_SM90)"
	.elftype	@"ET_EXEC"


//--------------------- .nv.info                  --------------------------
	.section	.nv.info,"",@"SHT_CUDA_INFO"
	.align	4


	//----- nvinfo : EIATTR_REGCOUNT
	.align		4
        /*0000*/ 	.byte	0x04, 0x2f
        /*0002*/ 	.short	(.L_1 - .L_0)
	.align		4
.L_0:
        /*0004*/ 	.word	index@(triton_poi_fused_convolution_16)
        /*0008*/ 	.word	0x0000000a


	//----- nvinfo : EIATTR_MIN_STACK_SIZE
	.align		4
.L_1:
        /*000c*/ 	.byte	0x04, 0x12
        /*000e*/ 	.short	(.L_3 - .L_2)
	.align		4
.L_2:
        /*0010*/ 	.word	index@(triton_poi_fused_convolution_16)
        /*0014*/ 	.word	0x00000000


	//----- nvinfo : EIATTR_FRAME_SIZE
	.align		4
.L_3:
        /*0018*/ 	.byte	0x04, 0x11
        /*001a*/ 	.short	(.L_5 - .L_4)
	.align		4
.L_4:
        /*001c*/ 	.word	index@(triton_poi_fused_convolution_16)
        /*0020*/ 	.word	0x00000000


	//----- nvinfo : EIATTR_MIN_STACK_SIZE
	.align		4
.L_5:
        /*0024*/ 	.byte	0x04, 0x12
        /*0026*/ 	.short	(.L_7 - .L_6)
	.align		4
.L_6:
        /*0028*/ 	.word	index@(triton_poi_fused_convolution_16)
        /*002c*/ 	.word	0x00000000
.L_7:


//--------------------- .nv.info.triton_poi_fused_convolution_16 --------------------------
	.section	.nv.info.triton_poi_fused_convolution_16,"",@"SHT_CUDA_INFO"
	.sectionflags	@""
	.align	4


	//----- nvinfo : EIATTR_CUDA_API_VERSION
	.align		4
        /*0000*/ 	.byte	0x04, 0x37
        /*0002*/ 	.short	(.L_9 - .L_8)
.L_8:
        /*0004*/ 	.word	0x0000007c


	//----- nvinfo : EIATTR_KPARAM_INFO
	.align		4
.L_9:
        /*0008*/ 	.byte	0x04, 0x17
        /*000a*/ 	.short	(.L_11 - .L_10)
.L_10:
        /*000c*/ 	.word	0x00000000
        /*0010*/ 	.short	0x0002
        /*0012*/ 	.short	0x0010
        /*0014*/ 	.byte	0x00, 0xf0, 0x11, 0x00


	//----- nvinfo : EIATTR_KPARAM_INFO
	.align		4
.L_11:
        /*0018*/ 	.byte	0x04, 0x17
        /*001a*/ 	.short	(.L_13 - .L_12)
.L_12:
        /*001c*/ 	.word	0x00000000
        /*0020*/ 	.short	0x0001
        /*0022*/ 	.short	0x0008
        /*0024*/ 	.byte	0x00, 0xf4, 0x21, 0x00


	//----- nvinfo : EIATTR_KPARAM_INFO
	.align		4
.L_13:
        /*0028*/ 	.byte	0x04, 0x17
        /*002a*/ 	.short	(.L_15 - .L_14)
.L_14:
        /*002c*/ 	.word	0x00000000
        /*0030*/ 	.short	0x0000
        /*0032*/ 	.short	0x0000
        /*0034*/ 	.byte	0x00, 0xf4, 0x21, 0x00


	//----- nvinfo : EIATTR_SPARSE_MMA_MASK
	.align		4
.L_15:
        /*0038*/ 	.byte	0x03, 0x50
        /*003a*/ 	.short	0x0000


	//----- nvinfo : EIATTR_MAXREG_COUNT
	.align		4
        /*003c*/ 	.byte	0x03, 0x1b
        /*003e*/ 	.short	0x00ff


	//----- nvinfo : EIATTR_EXIT_INSTR_OFFSETS
	.align		4
        /*0040*/ 	.byte	0x04, 0x1c
        /*0042*/ 	.short	(.L_17 - .L_16)


	//   ....[0]....
.L_16:
        /*0044*/ 	.word	0x00000100


	//   ....[1]....
        /*0048*/ 	.word	0x00000120


	//----- nvinfo : EIATTR_REQNTID
	.align		4
.L_17:
        /*004c*/ 	.byte	0x04, 0x10
        /*004e*/ 	.short	(.L_19 - .L_18)
.L_18:
        /*0050*/ 	.word	0x00000080
        /*0054*/ 	.word	0x00000001
        /*0058*/ 	.word	0x00000001


	//----- nvinfo : EIATTR_CBANK_PARAM_SIZE
	.align		4
.L_19:
        /*005c*/ 	.byte	0x03, 0x19
        /*005e*/ 	.short	0x0014


	//----- nvinfo : EIATTR_PARAM_CBANK
	.align		4
        /*0060*/ 	.byte	0x04, 0x0a
        /*0062*/ 	.short	(.L_21 - .L_20)
	.align		4
.L_20:
        /*0064*/ 	.word	index@(.nv.constant0.triton_poi_fused_convolution_16)
        /*0068*/ 	.short	0x0210
        /*006a*/ 	.short	0x0014


	//----- nvinfo : EIATTR_SW_WAR
	.align		4
.L_21:
        /*006c*/ 	.byte	0x04, 0x36
        /*006e*/ 	.short	(.L_23 - .L_22)
.L_22:
        /*0070*/ 	.word	0x00000008
.L_23:


//--------------------- .nv.callgraph             --------------------------
	.section	.nv.callgraph,"",@"SHT_CUDA_CALLGRAPH"
	.align	4
	.sectionentsize	8
	.align		4
        /*0000*/ 	.word	0x00000000
	.align		4
        /*0004*/ 	.word	0xffffffff
	.align		4
        /*0008*/ 	.word	0x00000000
	.align		4
        /*000c*/ 	.word	0xfffffffe
	.align		4
        /*0010*/ 	.word	0x00000000
	.align		4
        /*0014*/ 	.word	0xfffffffd
	.align		4
        /*0018*/ 	.word	0x00000000
	.align		4
        /*001c*/ 	.word	0xfffffffc


//--------------------- .text.triton_poi_fused_convolution_16 --------------------------
	.section	.text.triton_poi_fused_convolution_16,"ax",@progbits
	.align	128
        .global         triton_poi_fused_convolution_16
        .type           triton_poi_fused_convolution_16,@function
        .size           triton_poi_fused_convolution_16,(.L_x_1 - triton_poi_fused_convolution_16)
        .other          triton_poi_fused_convolution_16,@"STO_CUDA_ENTRY STV_DEFAULT"
triton_poi_fused_convolution_16:
.text.triton_poi_fused_convolution_16:
[----:B------:R-:W0:Y:S02]  /*0000*/  LDC R1, c[0x0][0x28] ;  /* 0x00000a00ff017b82 */ /* 0x000e240000000800 */
[----:B------:R-:W1:Y:S01]  /*0010*/  S2R R0, SR_TID.X ;  /* 0x0000000000007919 */ /* 0x000e620000002100 */
[----:B------:R-:W2:Y:S01]  /*0020*/  LDC.64 R2, c[0x0][0x210] ;  /* 0x00008400ff027b82 */ /* 0x000ea20000000a00 */
[----:B------:R-:W-:Y:S01]  /*0030*/  ULDC.64 UR4, c[0x0][0x208] ;  /* 0x0000820000047ab9 */ /* 0x000fe20000000a00 */
[----:B------:R-:W3:Y:S06]  /*0040*/  S2R R7, SR_CTAID.X ;  /* 0x0000000000077919 */ /* 0x000eec0000002500 */
[----:B------:R-:W4:Y:S01]  /*0050*/  LDC.64 R4, c[0x0][0x218] ;  /* 0x00008600ff047b82 */ /* 0x000f220000000a00 */
[----:B-1----:R-:W-:Y:S01]  /*0060*/  SHF.L.U32 R0, R0, 0x1, RZ ;  /* 0x0000000100007819 */ /* 0x002fe200000006ff */
[----:B----4-:R-:W4:Y:S03]  /*0070*/  LDG.E R4, desc[UR4][R4.64] ;  /* 0x0000000404047981 */ /* 0x010f26000c1e1900 */
[----:B------:R-:W-:-:S04]  /*0080*/  LOP3.LUT R0, R0, 0xfe, RZ, 0xc0, !PT ;  /* 0x000000fe00007812 */ /* 0x000fc800078ec0ff */
[----:B---3--:R-:W-:-:S04]  /*0090*/  LEA R7, R7, R0, 0x8 ;  /* 0x0000000007077211 */ /* 0x008fc800078e40ff */
[C---:B------:R-:W-:Y:S01]  /*00a0*/  ISETP.GE.AND P0, PT, R7.reuse, 0x90, PT ;  /* 0x000000900700780c */ /* 0x040fe20003f06270 */
[----:B--2---:R-:W-:Y:S01]  /*00b0*/  IMAD.WIDE R2, R7, 0x4, R2 ;  /* 0x0000000407027825 */ /* 0x004fe200078e0202 */
[----:B------:R-:W-:-:S11]  /*00c0*/  CS2R R6, SRZ ;  /* 0x0000000000067805 */ /* 0x000fd6000001ff00 */
[----:B------:R-:W4:Y:S02]  /*00d0*/  @!P0 LDG.E.64 R6, desc[UR4][R2.64] ;  /* 0x0000000402068981 */ /* 0x000f24000c1e1b00 */
[C---:B----4-:R-:W-:Y:S01]  /*00e0*/  FADD R6, R4.reuse, R6 ;  /* 0x0000000604067221 */ /* 0x050fe20000000000 */
[----:B------:R-:W-:Y:S01]  /*00f0*/  FADD R7, R4, R7 ;  /* 0x0000000704077221 */ /* 0x000fe20000000000 */
[----:B------:R-:W-:Y:S06]  /*0100*/  @P0 EXIT ;  /* 0x000000000000094d */ /* 0x000fec0003800000 */
[----:B------:R-:W-:Y:S01]  /*0110*/  STG.E.64 desc[UR4][R2.64], R6 ;  /* 0x0000000602007986 */ /* 0x000fe2000c101b04 */
[----:B------:R-:W-:Y:S05]  /*0120*/  EXIT ;  /* 0x000000000000794d */ /* 0x000fea0003800000 */
.L_x_0:
[----:B------:R-:W-:-:S00]  /*0130*/  BRA `(.L_x_0) ;  /* 0xfffffffc00fc7947 */ /* 0x000fc0000383ffff */
[----:B------:R-:W-:-:S00]  /*0140*/  NOP ;  /* 0x0000000000007918 */ /* 0x000fc00000000000 */
        /* <DEDUP_REMOVED lines=11> */
.L_x_1:


//--------------------- .nv.constant0.triton_poi_fused_convolution_16 --------------------------
	.section	.nv.constant0.triton_poi_fused_convolution_16,"a",@progbits
	.sectionflags	@""
	.align	4
.nv.constant0.triton_poi_fused_convolution_16:
	.zero		548
